//
// Generated by NVIDIA NVVM Compiler
//
// Compiler Build ID: CL-36424714
// Cuda compilation tools, release 13.0, V13.0.88
// Based on NVVM 20.0.0
//

.version 9.0
.target sm_100
.address_size 64

	// .globl	_Z6kernelPiS_S_x

.visible .entry _Z6kernelPiS_S_x(
	.param .u64 .ptr .align 1 _Z6kernelPiS_S_x_param_0,
	.param .u64 .ptr .align 1 _Z6kernelPiS_S_x_param_1,
	.param .u64 .ptr .align 1 _Z6kernelPiS_S_x_param_2,
	.param .u64 _Z6kernelPiS_S_x_param_3
)
{
	.reg .pred 	%p<2>;
	.reg .b32 	%r<6>;
	.reg .b64 	%rd<10>;

	ld.param.u64 	%rd2, [_Z6kernelPiS_S_x_param_0];
	ld.param.u64 	%rd3, [_Z6kernelPiS_S_x_param_2];
	ld.param.u64 	%rd4, [_Z6kernelPiS_S_x_param_3];
	mov.u32 	%r1, %ctaid.x;
	mov.u32 	%r2, %ntid.x;
	mov.u32 	%r3, %tid.x;
	mad.lo.s32 	%r4, %r1, %r2, %r3;
	cvt.u64.u32 	%rd1, %r4;
	setp.le.s64 	%p1, %rd4, %rd1;
	@%p1 bra 	$L__BB0_2;
	cvta.to.global.u64 	%rd5, %rd2;
	cvta.to.global.u64 	%rd6, %rd3;
	shl.b64 	%rd7, %rd1, 2;
	add.s64 	%rd8, %rd5, %rd7;
	ld.global.u32 	%r5, [%rd8];
	add.s64 	%rd9, %rd6, %rd7;
	st.global.u32 	[%rd9], %r5;
$L__BB0_2:
	ret;

}


// ===== COMPILED SASS (sm_100) =====

	.target	sm_100

	.elftype	@"ET_EXEC"


//--------------------- .note.nv.tkinfo           --------------------------
	.section	.note.nv.tkinfo,"",@"SHT_NOTE"
	.sectionflags	@"SHF_NOTE_NV_TKINFO"
	.tkinfo
        /*0018*/ 	.word	0x00000002
        /*0030*/ 	.string	""
        /*0030*/ 	.string	"ptxas"
        /*0030*/ 	.string	"Cuda compilation tools, release 13.0, V13.0.88"
        /*0030*/ 	.string	"Build cuda_13.0.r13.0/compiler.36424714_0"
        /*0030*/ 	.string	"-arch sm_100 -m 64 "



//--------------------- .note.nv.cuinfo           --------------------------
	.section	.note.nv.cuinfo,"",@"SHT_NOTE"
	.sectionflags	@"SHF_NOTE_NV_CUINFO"
        /*0018*/ 	.short	0x0002
        /*001a*/ 	.short	0x0064
        /*001c*/ 	.short	0x0082
	.zero		2


//--------------------- .nv.info                  --------------------------
	.section	.nv.info,"",@"SHT_CUDA_INFO"
	.align	4


	//----- nvinfo : EIATTR_REGCOUNT
	.align		4
        /*0000*/ 	.byte	0x04, 0x2f
        /*0002*/ 	.short	(.L_1 - .L_0)
	.align		4
.L_0:
        /*0004*/ 	.word	index@(_Z6kernelPiS_S_x)
        /*0008*/ 	.word	0x00000008


	//----- nvinfo : EIATTR_FRAME_SIZE
	.align		4
.L_1:
        /*000c*/ 	.byte	0x04, 0x11
        /*000e*/ 	.short	(.L_3 - .L_2)
	.align		4
.L_2:
        /*0010*/ 	.word	index@(_Z6kernelPiS_S_x)
        /*0014*/ 	.word	0x00000000


	//----- nvinfo : EIATTR_MIN_STACK_SIZE
	.align		4
.L_3:
        /*0018*/ 	.byte	0x04, 0x12
        /*001a*/ 	.short	(.L_5 - .L_4)
	.align		4
.L_4:
        /*001c*/ 	.word	index@(_Z6kernelPiS_S_x)
        /*0020*/ 	.word	0x00000000
.L_5:


//--------------------- .nv.compat                --------------------------
	.section	.nv.compat,"",@"SHT_CUDA_COMPAT_INFO"
	.align	4
        /*0000*/ 	.byte	0x02, 0x09, 0x00, 0x00, 0x02, 0x02, 0x01, 0x00, 0x02, 0x05, 0x05, 0x00, 0x03, 0x07, 0x01, 0x01
        /*0010*/ 	.byte	0x02, 0x03, 0x00, 0x00, 0x02, 0x06, 0x01, 0x00, 0x04, 0x0b, 0x08, 0x00, 0x09, 0x00, 0x00, 0x00
        /*0020*/ 	.byte	0x00, 0x00, 0x00, 0x00


//--------------------- .nv.info._Z6kernelPiS_S_x --------------------------
	.section	.nv.info._Z6kernelPiS_S_x,"",@"SHT_CUDA_INFO"
	.sectionflags	@""
	.align	4


	//----- nvinfo : EIATTR_CUDA_API_VERSION
	.align		4
        /*0000*/ 	.byte	0x04, 0x37
        /*0002*/ 	.short	(.L_7 - .L_6)
.L_6:
        /*0004*/ 	.word	0x00000082


	//----- nvinfo : EIATTR_KPARAM_INFO
	.align		4
.L_7:
        /*0008*/ 	.byte	0x04, 0x17
        /*000a*/ 	.short	(.L_9 - .L_8)
.L_8:
        /*000c*/ 	.word	0x00000000
        /*0010*/ 	.short	0x0003
        /*0012*/ 	.short	0x0018
        /*0014*/ 	.byte	0x00, 0xf0, 0x21, 0x00


	//----- nvinfo : EIATTR_KPARAM_INFO
	.align		4
.L_9:
        /*0018*/ 	.byte	0x04, 0x17
        /*001a*/ 	.short	(.L_11 - .L_10)
.L_10:
        /*001c*/ 	.word	0x00000000
        /*0020*/ 	.short	0x0002
        /*0022*/ 	.short	0x0010
        /*0024*/ 	.byte	0x00, 0xf5, 0x21, 0x00


	//----- nvinfo : EIATTR_KPARAM_INFO
	.align		4
.L_11:
        /*0028*/ 	.byte	0x04, 0x17
        /*002a*/ 	.short	(.L_13 - .L_12)
.L_12:
        /*002c*/ 	.word	0x00000000
        /*0030*/ 	.short	0x0001
        /*0032*/ 	.short	0x0008
        /*0034*/ 	.byte	0x00, 0xf5, 0x21, 0x00


	//----- nvinfo : EIATTR_KPARAM_INFO
	.align		4
.L_13:
        /*0038*/ 	.byte	0x04, 0x17
        /*003a*/ 	.short	(.L_15 - .L_14)
.L_14:
        /*003c*/ 	.word	0x00000000
        /*0040*/ 	.short	0x0000
        /*0042*/ 	.short	0x0000
        /*0044*/ 	.byte	0x00, 0xf5, 0x21, 0x00


	//----- nvinfo : EIATTR_SPARSE_MMA_MASK
	.align		4
.L_15:
        /*0048*/ 	.byte	0x03, 0x50
        /*004a*/ 	.short	0x0000


	//----- nvinfo : EIATTR_MAXREG_COUNT
	.align		4
        /*004c*/ 	.byte	0x03, 0x1b
        /*004e*/ 	.short	0x00ff


	//----- nvinfo : EIATTR_MERCURY_ISA_VERSION
	.align		4
        /*0050*/ 	.byte	0x03, 0x5f
        /*0052*/ 	.short	0x0101


	//----- nvinfo : EIATTR_VRC_CTA_INIT_COUNT
	.align		4
        /*0054*/ 	.byte	0x02, 0x4a
	.zero		1
	.zero		1


	//----- nvinfo : EIATTR_EXIT_INSTR_OFFSETS
	.align		4
        /*0058*/ 	.byte	0x04, 0x1c
        /*005a*/ 	.short	(.L_17 - .L_16)


	//   ....[0]....
.L_16:
        /*005c*/ 	.word	0x00000080


	//   ....[1]....
        /*0060*/ 	.word	0x00000140


	//----- nvinfo : EIATTR_CBANK_PARAM_SIZE
	.align		4
.L_17:
        /*0064*/ 	.byte	0x03, 0x19
        /*0066*/ 	.short	0x0020


	//----- nvinfo : EIATTR_PARAM_CBANK
	.align		4
        /*0068*/ 	.byte	0x04, 0x0a
        /*006a*/ 	.short	(.L_19 - .L_18)
	.align		4
.L_18:
        /*006c*/ 	.word	index@(.nv.constant0._Z6kernelPiS_S_x)
        /*0070*/ 	.short	0x0380
        /*0072*/ 	.short	0x0020


	//----- nvinfo : EIATTR_SW_WAR
	.align		4
.L_19:
        /*0074*/ 	.byte	0x04, 0x36
        /*0076*/ 	.short	(.L_21 - .L_20)
.L_20:
        /*0078*/ 	.word	0x00000008
.L_21:


//--------------------- .nv.callgraph             --------------------------
	.section	.nv.callgraph,"",@"SHT_CUDA_CALLGRAPH"
	.align	4
	.sectionentsize	8
	.align		4
        /*0000*/ 	.word	0x00000000
	.align		4
        /*0004*/ 	.word	0xffffffff
	.align		4
        /*0008*/ 	.word	0x00000000
	.align		4
        /*000c*/ 	.word	0xfffffffe
	.align		4
        /*0010*/ 	.word	0x00000000
	.align		4
        /*0014*/ 	.word	0xfffffffd
	.align		4
        /*0018*/ 	.word	0x00000000
	.align		4
        /*001c*/ 	.word	0xfffffffc


//--------------------- .text._Z6kernelPiS_S_x    --------------------------
	.section	.text._Z6kernelPiS_S_x,"ax",@progbits
	.align	128
        .global         _Z6kernelPiS_S_x
        .type           _Z6kernelPiS_S_x,@function
        .size           _Z6kernelPiS_S_x,(.L_x_1 - _Z6kernelPiS_S_x)
        .other          _Z6kernelPiS_S_x,@"STO_CUDA_ENTRY STV_DEFAULT"
_Z6kernelPiS_S_x:
.text._Z6kernelPiS_S_x:
[----:B------:R-:W-:Y:S01]  /*0000*/  LDC R1, c[0x0][0x37c] ;  /* 0x0000df00ff017b82 */ /* 0x000fe20000000800 */
[----:B------:R-:W0:Y:S07]  /*0010*/  S2R R3, SR_TID.X ;  /* 0x0000000000037919 */ /* 0x000e2e0000002100 */
[----:B------:R-:W0:Y:S01]  /*0020*/  S2UR UR4, SR_CTAID.X ;  /* 0x00000000000479c3 */ /* 0x000e220000002500 */
[----:B------:R-:W1:Y:S07]  /*0030*/  LDCU.64 UR6, c[0x0][0x398] ;  /* 0x00007300ff0677ac */ /* 0x000e6e0008000a00 */
[----:B------:R-:W0:Y:S02]  /*0040*/  LDC R0, c[0x0][0x360] ;  /* 0x0000d800ff007b82 */ /* 0x000e240000000800 */
[----:B0-----:R-:W-:-:S05]  /*0050*/  IMAD R0, R0, UR4, R3 ;  /* 0x0000000400007c24 */ /* 0x001fca000f8e0203 */
[----:B-1----:R-:W-:-:S04]  /*0060*/  ISETP.GE.U32.AND P0, PT, R0, UR6, PT ;  /* 0x0000000600007c0c */ /* 0x002fc8000bf06070 */
[----:B------:R-:W-:-:S13]  /*0070*/  ISETP.GE.AND.EX P0, PT, RZ, UR7, PT, P0 ;  /* 0x00000007ff007c0c */ /* 0x000fda000bf06300 */
[----:B------:R-:W-:Y:S05]  /*0080*/  @P0 EXIT ;  /* 0x000000000000094d */ /* 0x000fea0003800000 */
[----:B------:R-:W0:Y:S01]  /*0090*/  LDCU.64 UR6, c[0x0][0x380] ;  /* 0x00007000ff0677ac */ /* 0x000e220008000a00 */
[----:B------:R-:W-:Y:S01]  /*00a0*/  IMAD.SHL.U32 R4, R0, 0x4, RZ ;  /* 0x0000000400047824 */ /* 0x000fe200078e00ff */
[----:B------:R-:W-:Y:S01]  /*00b0*/  SHF.R.U32.HI R0, RZ, 0x1e, R0 ;  /* 0x0000001eff007819 */ /* 0x000fe20000011600 */
[----:B------:R-:W1:Y:S03]  /*00c0*/  LDCU.64 UR4, c[0x0][0x358] ;  /* 0x00006b00ff0477ac */ /* 0x000e660008000a00 */
[----:B0-----:R-:W-:-:S04]  /*00d0*/  IADD3 R2, P0, PT, R4, UR6, RZ ;  /* 0x0000000604027c10 */ /* 0x001fc8000ff1e0ff */
[----:B------:R-:W-:Y:S01]  /*00e0*/  IADD3.X R3, PT, PT, R0, UR7, RZ, P0, !PT ;  /* 0x0000000700037c10 */ /* 0x000fe200087fe4ff */
[----:B------:R-:W0:Y:S05]  /*00f0*/  LDCU.64 UR6, c[0x0][0x390] ;  /* 0x00007200ff0677ac */ /* 0x000e2a0008000a00 */
[----:B-1----:R-:W2:Y:S01]  /*0100*/  LDG.E R3, desc[UR4][R2.64] ;  /* 0x0000000402037981 */ /* 0x002ea2000c1e1900 */
[----:B0-----:R-:W-:-:S04]  /*0110*/  IADD3 R4, P0, PT, R4, UR6, RZ ;  /* 0x0000000604047c10 */ /* 0x001fc8000ff1e0ff */
[----:B------:R-:W-:-:S05]  /*0120*/  IADD3.X R5, PT, PT, R0, UR7, RZ, P0, !PT ;  /* 0x0000000700057c10 */ /* 0x000fca00087fe4ff */
[----:B--2---:R-:W-:Y:S01]  /*0130*/  STG.E desc[UR4][R4.64], R3 ;  /* 0x0000000304007986 */ /* 0x004fe2000c101904 */
[----:B------:R-:W-:Y:S05]  /*0140*/  EXIT ;  /* 0x000000000000794d */ /* 0x000fea0003800000 */
.L_x_0:
[----:B------:R-:W-:-:S00]  /*0150*/  BRA `(.L_x_0) ;  /* 0xfffffffc00fc7947 */ /* 0x000fc0000383ffff */
[----:B------:R-:W-:-:S00]  /*0160*/  NOP ;  /* 0x0000000000007918 */ /* 0x000fc00000000000 */
        /* <DEDUP_REMOVED lines=9> */
.L_x_1:


//--------------------- .nv.shared.reserved.0     --------------------------
	.section	.nv.shared.reserved.0,"aw",@nobits
	.weak		__nv_reservedSMEM_offset_0_alias
	.size		__nv_reservedSMEM_offset_0_alias, 0, 64
	.other		__nv_reservedSMEM_offset_0_alias,@"STO_CUDA_RESERVED_SHARED STV_DEFAULT"
__nv_reservedSMEM_offset_0_alias:
	.zero		0
	.zero		64


//--------------------- .nv.constant0._Z6kernelPiS_S_x --------------------------
	.section	.nv.constant0._Z6kernelPiS_S_x,"a",@progbits
	.sectionflags	@""
	.align	4
.nv.constant0._Z6kernelPiS_S_x:
	.zero		928


//--------------------- SYMBOLS --------------------------

	.type		.nv.reservedSmem.offset0,@object
	.size		.nv.reservedSmem.offset0,0x4
